	.headerflags	@"EF_CUDA_TEXMODE_UNIFIED EF_CUDA_64BIT_ADDRESS EF_CUDA_SM89 EF_CUDA_VIRTUAL_SM(EF_CUDA_SM89)"
	.elftype	@"ET_EXEC"


//--------------------- .nv.info                  --------------------------
	.section	.nv.info,"",@"SHT_CUDA_INFO"
	.align	4


	//----- nvinfo : EIATTR_REGCOUNT
	.align		4
        /*0000*/ 	.byte	0x04, 0x2f
        /*0002*/ 	.short	(.L_3 - .L_2)
	.align		4
.L_2:
        /*0004*/ 	.word	index@(triton_poi_fused__unsafe_view_cat_clone_cos_expand_mul_permute_reflection_pad2d_sin_unfold_unsqueeze_0)
        /*0008*/ 	.word	0x0000001b


	//----- nvinfo : EIATTR_FRAME_SIZE
	.align		4
.L_3:
        /*000c*/ 	.byte	0x04, 0x11
        /*000e*/ 	.short	(.L_5 - .L_4)
	.align		4
.L_4:
        /*0010*/ 	.word	index@(triton_poi_fused__unsafe_view_cat_clone_cos_expand_mul_permute_reflection_pad2d_sin_unfold_unsqueeze_0)
        /*0014*/ 	.word	0x00000020


	//----- nvinfo : EIATTR_MIN_STACK_SIZE
	.align		4
.L_5:
        /*0018*/ 	.byte	0x04, 0x12
        /*001a*/ 	.short	(.L_7 - .L_6)
	.align		4
.L_6:
        /*001c*/ 	.word	index@(triton_poi_fused__unsafe_view_cat_clone_cos_expand_mul_permute_reflection_pad2d_sin_unfold_unsqueeze_0)
        /*0020*/ 	.word	0x00000020
.L_7:


//--------------------- .nv.info.triton_poi_fused__unsafe_view_cat_clone_cos_expand_mul_permute_reflection_pad2d_sin_unfold_unsqueeze_0 --------------------------
	.section	.nv.info.triton_poi_fused__unsafe_view_cat_clone_cos_expand_mul_permute_reflection_pad2d_sin_unfold_unsqueeze_0,"",@"SHT_CUDA_INFO"
	.sectionflags	@""
	.align	4


	//----- nvinfo : EIATTR_CUDA_API_VERSION
	.align		4
        /*0000*/ 	.byte	0x04, 0x37
        /*0002*/ 	.short	(.L_9 - .L_8)
.L_8:
        /*0004*/ 	.word	0x00000080


	//----- nvinfo : EIATTR_PARAM_CBANK
	.align		4
.L_9:
        /*0008*/ 	.byte	0x04, 0x0a
        /*000a*/ 	.short	(.L_11 - .L_10)
	.align		4
.L_10:
        /*000c*/ 	.word	index@(.nv.constant0.triton_poi_fused__unsafe_view_cat_clone_cos_expand_mul_permute_reflection_pad2d_sin_unfold_unsqueeze_0)
        /*0010*/ 	.short	0x0160
        /*0012*/ 	.short	0x0030


	//----- nvinfo : EIATTR_CBANK_PARAM_SIZE
	.align		4
.L_11:
        /*0014*/ 	.byte	0x03, 0x19
        /*0016*/ 	.short	0x0030


	//----- nvinfo : EIATTR_KPARAM_INFO
	.align		4
        /*0018*/ 	.byte	0x04, 0x17
        /*001a*/ 	.short	(.L_13 - .L_12)
.L_12:
        /*001c*/ 	.word	0x00000000
        /*0020*/ 	.short	0x0005
        /*0022*/ 	.short	0x0028
        /*0024*/ 	.byte	0x00, 0xf4, 0x21, 0x00


	//----- nvinfo : EIATTR_KPARAM_INFO
	.align		4
.L_13:
        /*0028*/ 	.byte	0x04, 0x17
        /*002a*/ 	.short	(.L_15 - .L_14)
.L_14:
        /*002c*/ 	.word	0x00000000
        /*0030*/ 	.short	0x0004
        /*0032*/ 	.short	0x0020
        /*0034*/ 	.byte	0x00, 0xf0, 0x11, 0x00


	//----- nvinfo : EIATTR_KPARAM_INFO
	.align		4
.L_15:
        /*0038*/ 	.byte	0x04, 0x17
        /*003a*/ 	.short	(.L_17 - .L_16)
.L_16:
        /*003c*/ 	.word	0x00000000
        /*0040*/ 	.short	0x0003
        /*0042*/ 	.short	0x0018
        /*0044*/ 	.byte	0x00, 0xf4, 0x21, 0x00


	//----- nvinfo : EIATTR_KPARAM_INFO
	.align		4
.L_17:
        /*0048*/ 	.byte	0x04, 0x17
        /*004a*/ 	.short	(.L_19 - .L_18)
.L_18:
        /*004c*/ 	.word	0x00000000
        /*0050*/ 	.short	0x0002
        /*0052*/ 	.short	0x0010
        /*0054*/ 	.byte	0x00, 0xf4, 0x21, 0x00


	//----- nvinfo : EIATTR_KPARAM_INFO
	.align		4
.L_19:
        /*0058*/ 	.byte	0x04, 0x17
        /*005a*/ 	.short	(.L_21 - .L_20)
.L_20:
        /*005c*/ 	.word	0x00000000
        /*0060*/ 	.short	0x0001
        /*0062*/ 	.short	0x0008
        /*0064*/ 	.byte	0x00, 0xf4, 0x21, 0x00


	//----- nvinfo : EIATTR_KPARAM_INFO
	.align		4
.L_21:
        /*0068*/ 	.byte	0x04, 0x17
        /*006a*/ 	.short	(.L_23 - .L_22)
.L_22:
        /*006c*/ 	.word	0x00000000
        /*0070*/ 	.short	0x0000
        /*0072*/ 	.short	0x0000
        /*0074*/ 	.byte	0x00, 0xf4, 0x21, 0x00


	//----- nvinfo : EIATTR_MAXREG_COUNT
	.align		4
.L_23:
        /*0078*/ 	.byte	0x03, 0x1b
        /*007a*/ 	.short	0x00ff


	//----- nvinfo : EIATTR_EXIT_INSTR_OFFSETS
	.align		4
        /*007c*/ 	.byte	0x04, 0x1c
        /*007e*/ 	.short	(.L_25 - .L_24)


	//   ....[0]....
.L_24:
        /*0080*/ 	.word	0x00002000


	//----- nvinfo : EIATTR_REQNTID
	.align		4
.L_25:
        /*0084*/ 	.byte	0x04, 0x10
        /*0086*/ 	.short	(.L_27 - .L_26)
.L_26:
        /*0088*/ 	.word	0x00000100
        /*008c*/ 	.word	0x00000001
        /*0090*/ 	.word	0x00000001


	//----- nvinfo : EIATTR_CRS_STACK_SIZE
	.align		4
.L_27:
        /*0094*/ 	.byte	0x04, 0x1e
        /*0096*/ 	.short	(.L_29 - .L_28)
.L_28:
        /*0098*/ 	.word	0x00000000
.L_29:


//--------------------- .nv.callgraph             --------------------------
	.section	.nv.callgraph,"",@"SHT_CUDA_CALLGRAPH"
	.align	4
	.sectionentsize	8
	.align		4
        /*0000*/ 	.word	0x00000000
	.align		4
        /*0004*/ 	.word	0xffffffff
	.align		4
        /*0008*/ 	.word	0x00000000
	.align		4
        /*000c*/ 	.word	0xfffffffe
	.align		4
        /*0010*/ 	.word	0x00000000
	.align		4
        /*0014*/ 	.word	0xfffffffd
	.align		4
        /*0018*/ 	.word	0x00000000
	.align		4
        /*001c*/ 	.word	0xfffffffc


//--------------------- .nv.rel.action            --------------------------
	.section	.nv.rel.action,"",@"SHT_CUDA_RELOCINFO"
	.align	8
	.sectionentsize	8
        /*0000*/ 	.byte	0x73, 0x00, 0x00, 0x00, 0x00, 0x00, 0x00, 0x00, 0x00, 0x00, 0x00, 0x11, 0x25, 0x00, 0x05, 0x36


//--------------------- .nv.constant4             --------------------------
	.section	.nv.constant4,"a",@progbits
	.align	8
	.align		8
.nv.constant4:
        /*0000*/ 	.dword	_$_str
	.align		8
        /*0008*/ 	.dword	__cudart_i2opi_f


//--------------------- .nv.constant2.triton_poi_fused__unsafe_view_cat_clone_cos_expand_mul_permute_reflection_pad2d_sin_unfold_unsqueeze_0 --------------------------
	.section	.nv.constant2.triton_poi_fused__unsafe_view_cat_clone_cos_expand_mul_permute_reflection_pad2d_sin_unfold_unsqueeze_0,"a",@progbits
	.sectionflags	@""
	.align	4
.nv.constant2.triton_poi_fused__unsafe_view_cat_clone_cos_expand_mul_permute_reflection_pad2d_sin_unfold_unsqueeze_0:
        /*0000*/ 	.byte	0x19, 0x2d, 0x44, 0x54, 0xfb, 0x21, 0xf9, 0x3b


//--------------------- .nv.constant0.triton_poi_fused__unsafe_view_cat_clone_cos_expand_mul_permute_reflection_pad2d_sin_unfold_unsqueeze_0 --------------------------
	.section	.nv.constant0.triton_poi_fused__unsafe_view_cat_clone_cos_expand_mul_permute_reflection_pad2d_sin_unfold_unsqueeze_0,"a",@progbits
	.sectionflags	@""
	.align	4
.nv.constant0.triton_poi_fused__unsafe_view_cat_clone_cos_expand_mul_permute_reflection_pad2d_sin_unfold_unsqueeze_0:
	.zero		400


//--------------------- .text.triton_poi_fused__unsafe_view_cat_clone_cos_expand_mul_permute_reflection_pad2d_sin_unfold_unsqueeze_0 --------------------------
	.section	.text.triton_poi_fused__unsafe_view_cat_clone_cos_expand_mul_permute_reflection_pad2d_sin_unfold_unsqueeze_0,"ax",@progbits
	.sectioninfo	@"SHI_REGISTERS=27"
	.align	128
        .global         triton_poi_fused__unsafe_view_cat_clone_cos_expand_mul_permute_reflection_pad2d_sin_unfold_unsqueeze_0
        .type           triton_poi_fused__unsafe_view_cat_clone_cos_expand_mul_permute_reflection_pad2d_sin_unfold_unsqueeze_0,@function
        .size           triton_poi_fused__unsafe_view_cat_clone_cos_expand_mul_permute_reflection_pad2d_sin_unfold_unsqueeze_0,(.L_x_13 - triton_poi_fused__unsafe_view_cat_clone_cos_expand_mul_permute_reflection_pad2d_sin_unfold_unsqueeze_0)
        .other          triton_poi_fused__unsafe_view_cat_clone_cos_expand_mul_permute_reflection_pad2d_sin_unfold_unsqueeze_0,@"STO_CUDA_ENTRY STV_DEFAULT"
triton_poi_fused__unsafe_view_cat_clone_cos_expand_mul_permute_reflection_pad2d_sin_unfold_unsqueeze_0:
.text.triton_poi_fused__unsafe_view_cat_clone_cos_expand_mul_permute_reflection_pad2d_sin_unfold_unsqueeze_0:
[----:B------:R-:W-:Y:S02]  /*0000*/  IMAD.MOV.U32 R1, RZ, RZ, c[0x0][0x28] ;  /* 0x00000a00ff017624 */ /* 0x000fe400078e00ff */
[----:B------:R-:W0:Y:S01]  /*0010*/  S2R R0, SR_TID.X ;  /* 0x0000000000007919 */ /* 0x000e220000002100 */
[----:B------:R-:W-:Y:S01]  /*0020*/  IMAD.MOV.U32 R8, RZ, RZ, RZ ;  /* 0x000000ffff087224 */ /* 0x000fe200078e00ff */
[----:B------:R-:W-:Y:S01]  /*0030*/  CS2R R20, SRZ ;  /* 0x0000000000147805 */ /* 0x000fe2000001ff00 */
[----:B------:R-:W-:Y:S01]  /*0040*/  IMAD.MOV.U32 R2, RZ, RZ, RZ ;  /* 0x000000ffff027224 */ /* 0x000fe200078e00ff */
[----:B------:R-:W1:Y:S01]  /*0050*/  S2R R9, SR_CTAID.X ;  /* 0x0000000000097919 */ /* 0x000e620000002500 */
[----:B------:R-:W-:Y:S01]  /*0060*/  ULDC.64 UR4, c[0x0][0x118] ;  /* 0x0000460000047ab9 */ /* 0x000fe20000000a00 */
[----:B------:R-:W-:Y:S01]  /*0070*/  IADD3 R1, R1, -0x20, RZ ;  /* 0xffffffe001017810 */ /* 0x000fe20007ffe0ff */
[----:B0-----:R-:W-:-:S05]  /*0080*/  IMAD.SHL.U32 R0, R0, 0x2, RZ ;  /* 0x0000000200007824 */ /* 0x001fca00078e00ff */
[----:B------:R-:W-:-:S05]  /*0090*/  LOP3.LUT R0, R0, 0x1fe, RZ, 0xc0, !PT ;  /* 0x000001fe00007812 */ /* 0x000fca00078ec0ff */
[----:B-1----:R-:W-:-:S04]  /*00a0*/  IMAD R9, R9, 0x200, R0 ;  /* 0x0000020009097824 */ /* 0x002fc800078e0200 */
[C---:B------:R-:W-:Y:S01]  /*00b0*/  IMAD.HI R10, R9.reuse, -0x6db6db6d, R8 ;  /* 0x92492493090a7827 */ /* 0x040fe200078e0208 */
[----:B------:R-:W-:-:S04]  /*00c0*/  IADD3 R3, R9, 0x1, RZ ;  /* 0x0000000109037810 */ /* 0x000fc80007ffe0ff */
[----:B------:R-:W-:Y:S01]  /*00d0*/  SHF.R.U32.HI R5, RZ, 0x1f, R10 ;  /* 0x0000001fff057819 */ /* 0x000fe2000001160a */
[----:B------:R-:W-:-:S03]  /*00e0*/  IMAD.HI R0, R3, -0x6db6db6d, R2 ;  /* 0x9249249303007827 */ /* 0x000fc600078e0202 */
[----:B------:R-:W-:Y:S02]  /*00f0*/  LEA.HI.SX32 R7, R10, R5, 0x1b ;  /* 0x000000050a077211 */ /* 0x000fe400078fdaff */
[----:B------:R-:W-:Y:S02]  /*0100*/  SHF.R.U32.HI R11, RZ, 0x1f, R0 ;  /* 0x0000001fff0b7819 */ /* 0x000fe40000011600 */
[----:B------:R-:W-:Y:S01]  /*0110*/  SHF.R.S32.HI R2, RZ, 0x1f, R7 ;  /* 0x0000001fff027819 */ /* 0x000fe20000011407 */
[----:B------:R-:W-:Y:S01]  /*0120*/  IMAD R16, R7, -0x38, R9 ;  /* 0xffffffc807107824 */ /* 0x000fe200078e0209 */
[----:B------:R-:W-:Y:S02]  /*0130*/  LEA.HI R11, R0, R11, RZ, 0x1b ;  /* 0x0000000b000b7211 */ /* 0x000fe400078fd8ff */
[----:B------:R-:W-:Y:S02]  /*0140*/  LEA.HI R2, R2, R7, RZ, 0x6 ;  /* 0x0000000702027211 */ /* 0x000fe400078f30ff */
[----:B------:R-:W-:Y:S01]  /*0150*/  PRMT R0, R16, 0x8880, RZ ;  /* 0x0000888010007816 */ /* 0x000fe200000000ff */
[----:B------:R-:W-:Y:S01]  /*0160*/  IMAD R3, R11, -0x38, R3 ;  /* 0xffffffc80b037824 */ /* 0x000fe200078e0203 */
[----:B------:R-:W-:-:S02]  /*0170*/  LOP3.LUT R2, R2, 0xffffffc0, RZ, 0xc0, !PT ;  /* 0xffffffc002027812 */ /* 0x000fc400078ec0ff */
[----:B------:R-:W-:Y:S02]  /*0180*/  PRMT R0, R0, 0x7710, RZ ;  /* 0x0000771000007816 */ /* 0x000fe400000000ff */
[----:B------:R-:W-:Y:S01]  /*0190*/  LEA.HI.SX32 R10, R10, R5, 0x15 ;  /* 0x000000050a0a7211 */ /* 0x000fe200078faaff */
[----:B------:R-:W-:Y:S01]  /*01a0*/  IMAD.IADD R12, R7, 0x1, -R2 ;  /* 0x00000001070c7824 */ /* 0x000fe200078e0a02 */
[----:B------:R-:W-:Y:S02]  /*01b0*/  LOP3.LUT R5, R16, 0xfffffffc, RZ, 0xc0, !PT ;  /* 0xfffffffc10057812 */ /* 0x000fe400078ec0ff */
[----:B------:R-:W-:Y:S02]  /*01c0*/  SHF.R.U32.HI R2, RZ, 0xb, R0 ;  /* 0x0000000bff027819 */ /* 0x000fe40000011600 */
[----:B------:R-:W-:Y:S02]  /*01d0*/  PRMT R4, R3, 0x8880, RZ ;  /* 0x0000888003047816 */ /* 0x000fe400000000ff */
[----:B------:R-:W-:-:S02]  /*01e0*/  ISETP.NE.AND P1, PT, R5, 0x30, PT ;  /* 0x000000300500780c */ /* 0x000fc40003f25270 */
[----:B------:R-:W-:Y:S02]  /*01f0*/  PRMT R6, R12, 0x8880, RZ ;  /* 0x000088800c067816 */ /* 0x000fe400000000ff */
[----:B------:R-:W-:Y:S02]  /*0200*/  LOP3.LUT R5, R2, 0xf, RZ, 0xc0, !PT ;  /* 0x0000000f02057812 */ /* 0x000fe400078ec0ff */
[----:B------:R-:W-:Y:S02]  /*0210*/  PRMT R2, R4, 0x7710, RZ ;  /* 0x0000771004027816 */ /* 0x000fe400000000ff */
[----:B------:R-:W-:Y:S02]  /*0220*/  SHF.R.U32.HI R4, RZ, 0xd, R0 ;  /* 0x0000000dff047819 */ /* 0x000fe40000011600 */
[----:B------:R-:W-:Y:S01]  /*0230*/  PRMT R0, R6, 0x7710, RZ ;  /* 0x0000771006007816 */ /* 0x000fe200000000ff */
[----:B------:R-:W-:Y:S01]  /*0240*/  IMAD.IADD R6, R16, 0x1, R5 ;  /* 0x0000000110067824 */ /* 0x000fe200078e0205 */
[----:B------:R-:W-:-:S02]  /*0250*/  SHF.R.U32.HI R5, RZ, 0xd, R2 ;  /* 0x0000000dff057819 */ /* 0x000fc40000011602 */
[----:B------:R-:W-:Y:S02]  /*0260*/  SHF.R.U32.HI R7, RZ, 0xb, R2 ;  /* 0x0000000bff077819 */ /* 0x000fe40000011602 */
[----:B------:R-:W-:Y:S02]  /*0270*/  SHF.R.U32.HI R0, RZ, 0xc, R0 ;  /* 0x0000000cff007819 */ /* 0x000fe40000011600 */
[----:B------:R-:W-:Y:S02]  /*0280*/  PRMT R11, R6, 0x8880, RZ ;  /* 0x00008880060b7816 */ /* 0x000fe400000000ff */
[----:B------:R-:W-:Y:S02]  /*0290*/  LOP3.LUT R2, R5, 0x3, RZ, 0xc0, !PT ;  /* 0x0000000305027812 */ /* 0x000fe400078ec0ff */
[----:B------:R-:W-:Y:S02]  /*02a0*/  LOP3.LUT R6, R7, 0xf, RZ, 0xc0, !PT ;  /* 0x0000000f07067812 */ /* 0x000fe400078ec0ff */
[----:B------:R-:W-:Y:S01]  /*02b0*/  LOP3.LUT R5, R0, 0x7, RZ, 0xc0, !PT ;  /* 0x0000000700057812 */ /* 0x000fe200078ec0ff */
[----:B------:R-:W-:Y:S01]  /*02c0*/  IMAD.MOV.U32 R0, RZ, RZ, R11 ;  /* 0x000000ffff007224 */ /* 0x000fe200078e000b */
[----:B------:R-:W-:Y:S01]  /*02d0*/  LOP3.LUT R7, R4, 0x3, RZ, 0xc0, !PT ;  /* 0x0000000304077812 */ /* 0x000fe200078ec0ff */
[----:B------:R-:W-:-:S02]  /*02e0*/  IMAD.IADD R11, R3, 0x1, R2 ;  /* 0x00000001030b7824 */ /* 0x000fc400078e0202 */
[----:B------:R-:W-:Y:S01]  /*02f0*/  IMAD.IADD R2, R3, 0x1, R6 ;  /* 0x0000000103027824 */ /* 0x000fe200078e0206 */
[----:B------:R-:W-:Y:S01]  /*0300*/  SHF.R.S32.HI R0, RZ, 0x4, R0 ;  /* 0x00000004ff007819 */ /* 0x000fe20000011400 */
[----:B------:R-:W-:Y:S01]  /*0310*/  IMAD.IADD R5, R12, 0x1, R5 ;  /* 0x000000010c057824 */ /* 0x000fe200078e0205 */
[----:B------:R-:W-:Y:S01]  /*0320*/  LOP3.LUT R6, R11, 0xfc, RZ, 0xc0, !PT ;  /* 0x000000fc0b067812 */ /* 0x000fe200078ec0ff */
[----:B------:R-:W-:Y:S01]  /*0330*/  IMAD.IADD R7, R16, 0x1, R7 ;  /* 0x0000000110077824 */ /* 0x000fe200078e0207 */
[----:B------:R-:W-:Y:S02]  /*0340*/  PRMT R13, R2, 0x8880, RZ ;  /* 0x00008880020d7816 */ /* 0x000fe400000000ff */
[C---:B------:R-:W-:Y:S01]  /*0350*/  LOP3.LUT R2, R5.reuse, 0xf8, RZ, 0xc0, !PT ;  /* 0x000000f805027812 */ /* 0x040fe200078ec0ff */
[----:B------:R-:W-:Y:S01]  /*0360*/  IMAD.MOV R6, RZ, RZ, -R6 ;  /* 0x000000ffff067224 */ /* 0x000fe200078e0a06 */
[----:B------:R-:W-:Y:S02]  /*0370*/  PRMT R14, R0, 0x9910, RZ ;  /* 0x00009910000e7816 */ /* 0x000fe400000000ff */
[----:B------:R-:W-:Y:S01]  /*0380*/  PRMT R5, R5, 0x8880, RZ ;  /* 0x0000888005057816 */ /* 0x000fe200000000ff */
[----:B------:R-:W-:Y:S01]  /*0390*/  IMAD.MOV R15, RZ, RZ, -R2 ;  /* 0x000000ffff0f7224 */ /* 0x000fe200078e0a02 */
[----:B------:R-:W-:Y:S01]  /*03a0*/  SHF.R.S32.HI R2, RZ, 0x4, R13 ;  /* 0x00000004ff027819 */ /* 0x000fe2000001140d */
[----:B------:R-:W-:Y:S01]  /*03b0*/  IMAD R4, R14, 0x56, RZ ;  /* 0x000000560e047824 */ /* 0x000fe200078e02ff */
[----:B------:R-:W-:-:S02]  /*03c0*/  PRMT R6, R6, 0x7710, RZ ;  /* 0x0000771006067816 */ /* 0x000fc400000000ff */
[----:B------:R-:W-:Y:S02]  /*03d0*/  PRMT R13, R15, 0x7710, RZ ;  /* 0x000077100f0d7816 */ /* 0x000fe400000000ff */
[----:B------:R-:W-:Y:S01]  /*03e0*/  PRMT R14, R7, 0x8880, RZ ;  /* 0x00008880070e7816 */ /* 0x000fe200000000ff */
[----:B------:R-:W-:Y:S01]  /*03f0*/  IMAD.IADD R6, R3, 0x1, R6 ;  /* 0x0000000103067824 */ /* 0x000fe200078e0206 */
[----:B------:R-:W-:Y:S01]  /*0400*/  PRMT R15, R11, 0x8880, RZ ;  /* 0x000088800b0f7816 */ /* 0x000fe200000000ff */
[----:B------:R-:W-:Y:S01]  /*0410*/  IMAD.IADD R12, R12, 0x1, R13 ;  /* 0x000000010c0c7824 */ /* 0x000fe200078e020d */
[----:B------:R-:W-:Y:S01]  /*0420*/  LOP3.LUT R13, R4, 0xffff, RZ, 0xc0, !PT ;  /* 0x0000ffff040d7812 */ /* 0x000fe200078ec0ff */
[----:B------:R-:W-:Y:S01]  /*0430*/  IMAD.MOV.U32 R11, RZ, RZ, R14 ;  /* 0x000000ffff0b7224 */ /* 0x000fe200078e000e */
[----:B------:R-:W-:Y:S02]  /*0440*/  PRMT R3, R2, 0x9910, RZ ;  /* 0x0000991002037816 */ /* 0x000fe400000000ff */
[----:B------:R-:W-:-:S02]  /*0450*/  SHF.R.U32.HI R4, RZ, 0xf, R13 ;  /* 0x0000000fff047819 */ /* 0x000fc4000001160d */
[----:B------:R-:W-:Y:S01]  /*0460*/  LOP3.LUT R7, R7, 0xfc, RZ, 0xc0, !PT ;  /* 0x000000fc07077812 */ /* 0x000fe200078ec0ff */
[----:B------:R-:W-:Y:S01]  /*0470*/  IMAD R3, R3, 0x56, RZ ;  /* 0x0000005603037824 */ /* 0x000fe200078e02ff */
[----:B------:R-:W-:Y:S01]  /*0480*/  LEA.HI R4, R13, R4, RZ, 0x18 ;  /* 0x000000040d047211 */ /* 0x000fe200078fc0ff */
[----:B------:R-:W-:Y:S01]  /*0490*/  IMAD.MOV.U32 R13, RZ, RZ, R15 ;  /* 0x000000ffff0d7224 */ /* 0x000fe200078e000f */
[----:B------:R-:W-:Y:S01]  /*04a0*/  LOP3.LUT R6, R6, 0xffff, RZ, 0xc0, !PT ;  /* 0x0000ffff06067812 */ /* 0x000fe200078ec0ff */
[----:B------:R-:W-:Y:S01]  /*04b0*/  IMAD.MOV R14, RZ, RZ, -R7 ;  /* 0x000000ffff0e7224 */ /* 0x000fe200078e0a07 */
[----:B------:R-:W-:Y:S02]  /*04c0*/  SHF.R.S32.HI R7, RZ, 0x2, R11 ;  /* 0x00000002ff077819 */ /* 0x000fe4000001140b */
[----:B------:R-:W-:Y:S02]  /*04d0*/  SHF.R.S32.HI R11, RZ, 0x2, R13 ;  /* 0x00000002ff0b7819 */ /* 0x000fe4000001140d */
[----:B------:R-:W-:-:S02]  /*04e0*/  LOP3.LUT R18, R3, 0xffff, RZ, 0xc0, !PT ;  /* 0x0000ffff03127812 */ /* 0x000fc400078ec0ff */
[----:B------:R-:W-:Y:S02]  /*04f0*/  LOP3.LUT R15, R11, 0xffff, RZ, 0xc0, !PT ;  /* 0x0000ffff0b0f7812 */ /* 0x000fe400078ec0ff */
[----:B------:R-:W-:Y:S02]  /*0500*/  SHF.R.U32.HI R3, RZ, 0xf, R18 ;  /* 0x0000000fff037819 */ /* 0x000fe40000011612 */
[----:B------:R-:W-:Y:S02]  /*0510*/  SHF.R.U32.HI R15, RZ, 0x6, R15 ;  /* 0x00000006ff0f7819 */ /* 0x000fe4000001160f */
[----:B------:R-:W-:Y:S02]  /*0520*/  LEA.HI R3, R18, R3, RZ, 0x18 ;  /* 0x0000000312037211 */ /* 0x000fe400078fc0ff */
[----:B------:R-:W-:Y:S02]  /*0530*/  LOP3.LUT R18, R15, 0x3, RZ, 0xc0, !PT ;  /* 0x000000030f127812 */ /* 0x000fe400078ec0ff */
[----:B------:R-:W-:-:S02]  /*0540*/  PRMT R13, R14, 0x7710, RZ ;  /* 0x000077100e0d7816 */ /* 0x000fc400000000ff */
[----:B------:R-:W-:Y:S01]  /*0550*/  LOP3.LUT R14, R7, 0xffff, RZ, 0xc0, !PT ;  /* 0x0000ffff070e7812 */ /* 0x000fe200078ec0ff */
[----:B------:R-:W-:Y:S01]  /*0560*/  IMAD.IADD R18, R11, 0x1, R18 ;  /* 0x000000010b127824 */ /* 0x000fe200078e0212 */
[----:B------:R-:W-:Y:S01]  /*0570*/  PRMT R12, R12, 0x8880, RZ ;  /* 0x000088800c0c7816 */ /* 0x000fe200000000ff */
[----:B------:R-:W-:Y:S01]  /*0580*/  IMAD.IADD R13, R16, 0x1, R13 ;  /* 0x00000001100d7824 */ /* 0x000fe200078e020d */
[----:B------:R-:W-:Y:S02]  /*0590*/  SHF.R.U32.HI R14, RZ, 0x6, R14 ;  /* 0x00000006ff0e7819 */ /* 0x000fe4000001160e */
[----:B------:R-:W-:Y:S02]  /*05a0*/  LOP3.LUT R18, R18, 0xfffc, RZ, 0xc0, !PT ;  /* 0x0000fffc12127812 */ /* 0x000fe400078ec0ff */
[----:B------:R-:W-:Y:S02]  /*05b0*/  LOP3.LUT R14, R14, 0x3, RZ, 0xc0, !PT ;  /* 0x000000030e0e7812 */ /* 0x000fe400078ec0ff */
[----:B------:R-:W-:Y:S01]  /*05c0*/  PRMT R15, R6, 0x8880, RZ ;  /* 0x00008880060f7816 */ /* 0x000fe200000000ff */
[----:B------:R-:W-:Y:S01]  /*05d0*/  IMAD.MOV R18, RZ, RZ, -R18 ;  /* 0x000000ffff127224 */ /* 0x000fe200078e0a12 */
[----:B------:R-:W-:Y:S01]  /*05e0*/  LOP3.LUT R13, R13, 0xffff, RZ, 0xc0, !PT ;  /* 0x0000ffff0d0d7812 */ /* 0x000fe200078ec0ff */
[----:B------:R-:W-:Y:S01]  /*05f0*/  IMAD.IADD R14, R7, 0x1, R14 ;  /* 0x00000001070e7824 */ /* 0x000fe200078e020e */
[----:B------:R-:W-:Y:S01]  /*0600*/  PRMT R22, R4, 0x9910, RZ ;  /* 0x0000991004167816 */ /* 0x000fe200000000ff */
[----:B------:R-:W-:Y:S01]  /*0610*/  IMAD.MOV.U32 R6, RZ, RZ, R12 ;  /* 0x000000ffff067224 */ /* 0x000fe200078e000c */
[----:B------:R-:W-:-:S02]  /*0620*/  PRMT R18, R18, 0x7710, RZ ;  /* 0x0000771012127816 */ /* 0x000fc400000000ff */
[----:B------:R-:W-:Y:S02]  /*0630*/  LOP3.LUT R14, R14, 0xfffc, RZ, 0xc0, !PT ;  /* 0x0000fffc0e0e7812 */ /* 0x000fe400078ec0ff */
[----:B------:R-:W-:Y:S01]  /*0640*/  PRMT R3, R3, 0x9910, RZ ;  /* 0x0000991003037816 */ /* 0x000fe200000000ff */
[----:B------:R-:W-:Y:S01]  /*0650*/  IMAD.IADD R18, R11, 0x1, R18 ;  /* 0x000000010b127824 */ /* 0x000fe200078e0212 */
[----:B------:R-:W-:Y:S01]  /*0660*/  PRMT R13, R13, 0x8880, RZ ;  /* 0x000088800d0d7816 */ /* 0x000fe200000000ff */
[----:B------:R-:W-:Y:S01]  /*0670*/  IMAD.MOV R12, RZ, RZ, -R14 ;  /* 0x000000ffff0c7224 */ /* 0x000fe200078e0a0e */
[----:B------:R-:W-:Y:S01]  /*0680*/  LEA R14, R6, 0xffffffff, 0x1 ;  /* 0xffffffff060e7811 */ /* 0x000fe200078e08ff */
[----:B------:R-:W-:Y:S01]  /*0690*/  IMAD.MOV.U32 R11, RZ, RZ, R5 ;  /* 0x000000ffff0b7224 */ /* 0x000fe200078e0005 */
[----:B------:R-:W-:Y:S01]  /*06a0*/  PRMT R18, R18, 0x9910, RZ ;  /* 0x0000991012127816 */ /* 0x000fe200000000ff */
[----:B------:R-:W-:Y:S01]  /*06b0*/  IMAD.MOV.U32 R5, RZ, RZ, RZ ;  /* 0x000000ffff057224 */ /* 0x000fe200078e00ff */
[----:B------:R-:W-:Y:S01]  /*06c0*/  PRMT R12, R12, 0x7710, RZ ;  /* 0x000077100c0c7816 */ /* 0x000fe200000000ff */
[C---:B------:R-:W-:Y:S01]  /*06d0*/  IMAD.IADD R6, R14.reuse, 0x1, R13 ;  /* 0x000000010e067824 */ /* 0x040fe200078e020d */
[----:B------:R-:W-:Y:S01]  /*06e0*/  SHF.R.S32.HI R11, RZ, 0x3, R11 ;  /* 0x00000003ff0b7819 */ /* 0x000fe2000001140b */
[----:B------:R-:W-:-:S02]  /*06f0*/  IMAD.IADD R14, R14, 0x1, R15 ;  /* 0x000000010e0e7824 */ /* 0x000fc400078e020f */
[----:B------:R-:W-:Y:S01]  /*0700*/  IMAD.IADD R17, R7, 0x1, R12 ;  /* 0x0000000107117824 */ /* 0x000fe200078e020c */
[----:B------:R-:W-:Y:S01]  /*0710*/  PRMT R19, R11, 0x9910, RZ ;  /* 0x000099100b137816 */ /* 0x000fe200000000ff */
[----:B------:R-:W-:Y:S02]  /*0720*/  IMAD.MOV.U32 R7, RZ, RZ, 0x300 ;  /* 0x00000300ff077424 */ /* 0x000fe400078e00ff */
[----:B------:R-:W-:Y:S01]  /*0730*/  IMAD.MOV.U32 R15, RZ, RZ, 0x4 ;  /* 0x00000004ff0f7424 */ /* 0x000fe200078e00ff */
[----:B------:R-:W-:Y:S01]  /*0740*/  PRMT R17, R17, 0x9910, RZ ;  /* 0x0000991011117816 */ /* 0x000fe200000000ff */
[----:B------:R-:W-:Y:S02]  /*0750*/  IMAD.MOV.U32 R4, RZ, RZ, R19 ;  /* 0x000000ffff047224 */ /* 0x000fe400078e0013 */
[----:B------:R-:W-:Y:S02]  /*0760*/  IMAD.MOV.U32 R19, RZ, RZ, R22 ;  /* 0x000000ffff137224 */ /* 0x000fe400078e0016 */
[----:B------:R-:W-:Y:S01]  /*0770*/  IMAD.MOV.U32 R22, RZ, RZ, R3 ;  /* 0x000000ffff167224 */ /* 0x000fe200078e0003 */
[----:B------:R-:W-:Y:S01]  /*0780*/  LEA R3, R4, 0xffffffff, 0x1 ;  /* 0xffffffff04037811 */ /* 0x000fe200078e08ff */
[----:B------:R-:W-:-:S02]  /*0790*/  IMAD.MOV.U32 R4, RZ, RZ, R17 ;  /* 0x000000ffff047224 */ /* 0x000fc400078e0011 */
[----:B------:R-:W-:Y:S02]  /*07a0*/  IMAD R17, R19, 0x3, RZ ;  /* 0x0000000313117824 */ /* 0x000fe400078e02ff */
[----:B------:R-:W-:Y:S02]  /*07b0*/  IMAD R19, R22, 0x3, RZ ;  /* 0x0000000316137824 */ /* 0x000fe400078e02ff */
[C---:B------:R-:W-:Y:S02]  /*07c0*/  IMAD R7, R10.reuse, R7, 0xff ;  /* 0x000000ff0a077424 */ /* 0x040fe400078e0207 */
[C---:B------:R-:W-:Y:S02]  /*07d0*/  IMAD.IADD R4, R3.reuse, 0x1, R4 ;  /* 0x0000000103047824 */ /* 0x040fe400078e0204 */
[----:B------:R-:W-:Y:S02]  /*07e0*/  IMAD.IADD R18, R3, 0x1, R18 ;  /* 0x0000000103127824 */ /* 0x000fe400078e0212 */
[----:B------:R-:W-:Y:S01]  /*07f0*/  IMAD.WIDE R10, R10, R15, c[0x0][0x168] ;  /* 0x00005a000a0a7625 */ /* 0x000fe200078e020f */
[----:B------:R-:W-:-:S03]  /*0800*/  IABS R6, R6 ;  /* 0x0000000600067213 */ /* 0x000fc60000000000 */
[----:B------:R-:W-:Y:S01]  /*0810*/  IMAD.WIDE R12, R16, R15, c[0x0][0x170] ;  /* 0x00005c00100c7625 */ /* 0x000fe200078e020f */
[----:B------:R-:W2:Y:S03]  /*0820*/  @!P1 LDG.E.EL R5, [R10.64] ;  /* 0x000000040a059981 */ /* 0x000ea6000c2e1900 */
[----:B------:R-:W-:Y:S01]  /*0830*/  IMAD.MOV R3, RZ, RZ, -R17 ;  /* 0x000000ffff037224 */ /* 0x000fe200078e0a11 */
[----:B------:R-:W2:Y:S01]  /*0840*/  @!P1 LDG.E.EL.64 R20, [R12.64+-0xc0] ;  /* 0xffff40040c149981 */ /* 0x000ea2000c2e1b00 */
[----:B------:R-:W-:Y:S01]  /*0850*/  IMAD.MOV R17, RZ, RZ, -R19 ;  /* 0x000000ffff117224 */ /* 0x000fe200078e0a13 */
[----:B------:R-:W-:Y:S01]  /*0860*/  IABS R19, R14 ;  /* 0x0000000e00137213 */ /* 0x000fe20000000000 */
[----:B------:R-:W-:Y:S01]  /*0870*/  IMAD.MOV.U32 R14, RZ, RZ, R6 ;  /* 0x000000ffff0e7224 */ /* 0x000fe200078e0006 */
[----:B------:R-:W-:Y:S02]  /*0880*/  PRMT R3, R3, 0x7710, RZ ;  /* 0x0000771003037816 */ /* 0x000fe400000000ff */
[----:B------:R-:W-:-:S02]  /*0890*/  PRMT R17, R17, 0x7710, RZ ;  /* 0x0000771011117816 */ /* 0x000fc400000000ff */
[----:B------:R-:W-:Y:S01]  /*08a0*/  IABS R4, R4 ;  /* 0x0000000400047213 */ /* 0x000fe20000000000 */
[----:B------:R-:W-:Y:S01]  /*08b0*/  IMAD.IADD R3, R0, 0x1, R3 ;  /* 0x0000000100037824 */ /* 0x000fe200078e0203 */
[----:B------:R-:W-:Y:S01]  /*08c0*/  IADD3 R0, R14, -0xf, RZ ;  /* 0xfffffff10e007810 */ /* 0x000fe20007ffe0ff */
[----:B------:R-:W-:Y:S01]  /*08d0*/  IMAD.IADD R6, R2, 0x1, R17 ;  /* 0x0000000102067824 */ /* 0x000fe200078e0211 */
[----:B------:R-:W-:Y:S02]  /*08e0*/  IADD3 R2, R19, -0xf, RZ ;  /* 0xfffffff113027810 */ /* 0x000fe40007ffe0ff */
[----:B------:R-:W-:Y:S02]  /*08f0*/  IABS R18, R18 ;  /* 0x0000001200127213 */ /* 0x000fe40000000000 */
[----:B------:R-:W-:Y:S01]  /*0900*/  IABS R14, R0 ;  /* 0x00000000000e7213 */ /* 0x000fe20000000000 */
[----:B------:R-:W-:Y:S01]  /*0910*/  IMAD.MOV.U32 R0, RZ, RZ, R4 ;  /* 0x000000ffff007224 */ /* 0x000fe200078e0004 */
[----:B------:R-:W-:Y:S01]  /*0920*/  IABS R17, R2 ;  /* 0x0000000200117213 */ /* 0x000fe20000000000 */
[----:B------:R-:W-:Y:S01]  /*0930*/  IMAD.MOV.U32 R2, RZ, RZ, R18 ;  /* 0x000000ffff027224 */ /* 0x000fe200078e0012 */
[----:B------:R-:W-:Y:S01]  /*0940*/  PRMT R3, R3, 0x8880, RZ ;  /* 0x0000888003037816 */ /* 0x000fe200000000ff */
[----:B------:R-:W-:Y:S01]  /*0950*/  IMAD.MOV.U32 R4, RZ, RZ, R14 ;  /* 0x000000ffff047224 */ /* 0x000fe200078e000e */
[----:B------:R-:W-:-:S02]  /*0960*/  IADD3 R0, R0, -0xf, RZ ;  /* 0xfffffff100007810 */ /* 0x000fc40007ffe0ff */
[----:B------:R-:W-:Y:S02]  /*0970*/  IADD3 R2, R2, -0xf, RZ ;  /* 0xfffffff102027810 */ /* 0x000fe40007ffe0ff */
[----:B------:R-:W-:Y:S02]  /*0980*/  PRMT R6, R6, 0x8880, RZ ;  /* 0x0000888006067816 */ /* 0x000fe400000000ff */
[----:B------:R-:W-:Y:S01]  /*0990*/  IABS R14, R0 ;  /* 0x00000000000e7213 */ /* 0x000fe20000000000 */
[----:B------:R-:W-:Y:S01]  /*09a0*/  IMAD.MOV.U32 R0, RZ, RZ, R3 ;  /* 0x000000ffff007224 */ /* 0x000fe200078e0003 */
[----:B------:R-:W-:Y:S01]  /*09b0*/  IABS R18, R2 ;  /* 0x0000000200127213 */ /* 0x000fe20000000000 */
[----:B------:R-:W-:Y:S01]  /*09c0*/  IMAD.MOV.U32 R2, RZ, RZ, R6 ;  /* 0x000000ffff027224 */ /* 0x000fe200078e0006 */
[----:B------:R-:W-:Y:S01]  /*09d0*/  ISETP.GE.AND P2, PT, R16, 0x30, PT ;  /* 0x000000301000780c */ /* 0x000fe20003f46270 */
[----:B------:R-:W-:Y:S02]  /*09e0*/  IMAD.MOV.U32 R3, RZ, RZ, R14 ;  /* 0x000000ffff037224 */ /* 0x000fe400078e000e */
[----:B------:R-:W-:-:S02]  /*09f0*/  IMAD.MOV.U32 R6, RZ, RZ, R18 ;  /* 0x000000ffff067224 */ /* 0x000fc400078e0012 */
[--C-:B------:R-:W-:Y:S02]  /*0a00*/  IMAD R0, R0, 0x100, R7.reuse ;  /* 0x0000010000007824 */ /* 0x100fe400078e0207 */
[----:B------:R-:W-:Y:S02]  /*0a10*/  IMAD R7, R2, 0x100, R7 ;  /* 0x0000010002077824 */ /* 0x000fe400078e0207 */
[----:B------:R-:W-:Y:S02]  /*0a20*/  IMAD R3, R3, 0x10, R4 ;  /* 0x0000001003037824 */ /* 0x000fe400078e0204 */
[----:B------:R-:W-:Y:S02]  /*0a30*/  IMAD R2, R6, 0x10, R17 ;  /* 0x0000001006027824 */ /* 0x000fe400078e0211 */
[----:B------:R-:W-:Y:S02]  /*0a40*/  IMAD.IADD R0, R0, 0x1, -R3 ;  /* 0x0000000100007824 */ /* 0x000fe400078e0a03 */
[----:B------:R-:W-:-:S02]  /*0a50*/  IMAD.IADD R18, R7, 0x1, -R2 ;  /* 0x0000000107127824 */ /* 0x000fc400078e0a02 */
[----:B------:R-:W-:Y:S01]  /*0a60*/  IMAD.MOV.U32 R14, RZ, RZ, RZ ;  /* 0x000000ffff0e7224 */ /* 0x000fe200078e00ff */
[----:B------:R-:W-:Y:S01]  /*0a70*/  CS2R R6, SRZ ;  /* 0x0000000000067805 */ /* 0x000fe2000001ff00 */
[----:B------:R-:W-:-:S04]  /*0a80*/  IMAD.WIDE R2, R0, R15, c[0x0][0x160] ;  /* 0x0000580000027625 */ /* 0x000fc800078e020f */
[----:B------:R-:W-:Y:S01]  /*0a90*/  IMAD.WIDE R18, R18, R15, c[0x0][0x160] ;  /* 0x0000580012127625 */ /* 0x000fe200078e020f */
[----:B------:R0:W5:Y:S04]  /*0aa0*/  @!P2 LDG.E.EL R14, [R2.64] ;  /* 0x00000004020ea981 */ /* 0x000168000c2e1900 */
[----:B------:R0:W5:Y:S04]  /*0ab0*/  @!P2 LDG.E.EL R7, [R18.64] ;  /* 0x000000041207a981 */ /* 0x000168000c2e1900 */
[----:B------:R0:W5:Y:S01]  /*0ac0*/  @!P1 LDG.E.EL R6, [R10.64] ;  /* 0x000000040a069981 */ /* 0x000162000c2e1900 */
[----:B------:R-:W-:Y:S01]  /*0ad0*/  BSSY B0, `(.L_x_0) ;  /* 0x000003f000007945 */ /* 0x000fe20003800000 */
[----:B--2---:R-:W-:-:S04]  /*0ae0*/  FMUL R20, R20, R5 ;  /* 0x0000000514147220 */ /* 0x004fc80000400000 */
[C---:B------:R-:W-:Y:S01]  /*0af0*/  FMUL R0, R20.reuse, 0.63661974668502807617 ;  /* 0x3f22f98314007820 */ /* 0x040fe20000400000 */
[----:B------:R-:W-:-:S05]  /*0b00*/  FADD.FTZ R17, |R20|, -RZ ;  /* 0x800000ff14117221 */ /* 0x000fca0000010200 */
[----:B------:R-:W1:Y:S01]  /*0b10*/  F2I.FTZ.NTZ R0, R0 ;  /* 0x0000000000007305 */ /* 0x000e620000213100 */
[----:B------:R-:W-:Y:S02]  /*0b20*/  FSETP.GE.AND P0, PT, R17, 105615, PT ;  /* 0x47ce47801100780b */ /* 0x000fe40003f06000 */
[----:B-1----:R-:W-:-:S05]  /*0b30*/  I2FP.F32.S32 R5, R0 ;  /* 0x0000000000057245 */ /* 0x002fca0000201400 */
[----:B------:R-:W-:-:S04]  /*0b40*/  FFMA.FTZ R4, R5, -1.5707962512969970703, R20 ;  /* 0xbfc90fda05047823 */ /* 0x000fc80000010014 */
[----:B------:R-:W-:-:S04]  /*0b50*/  FFMA.FTZ R4, R5, -7.5497894158615963534e-08, R4 ;  /* 0xb3a2216805047823 */ /* 0x000fc80000010004 */
[----:B------:R-:W-:Y:S01]  /*0b60*/  FFMA.FTZ R5, R5, -5.3903029534742383927e-15, R4 ;  /* 0xa7c234c505057823 */ /* 0x000fe20000010004 */
[----:B------:R-:W-:Y:S05]  /*0b70*/  @!P0 BRA `(.L_x_1) ;  /* 0x0000034000008947 */ /* 0x000fea0003800000 */
[----:B0-----:R-:W-:-:S13]  /*0b80*/  FSETP.NEU.AND P0, PT, R17, +INF , PT ;  /* 0x7f8000001100780b */ /* 0x001fda0003f0d000 */
[----:B------:R-:W-:Y:S01]  /*0b90*/  @!P0 FMUL.FTZ R5, RZ, R20 ;  /* 0x00000014ff058220 */ /* 0x000fe20000410000 */
[----:B------:R-:W-:Y:S01]  /*0ba0*/  @!P0 IMAD.MOV.U32 R0, RZ, RZ, RZ ;  /* 0x000000ffff008224 */ /* 0x000fe200078e00ff */
[----:B------:R-:W-:Y:S05]  /*0bb0*/  @!P0 BRA `(.L_x_1) ;  /* 0x0000030000008947 */ /* 0x000fea0003800000 */
[----:B------:R-:W-:Y:S01]  /*0bc0*/  SHF.R.U32.HI R24, RZ, 0x17, R20 ;  /* 0x00000017ff187819 */ /* 0x000fe20000011614 */
[----:B------:R-:W-:Y:S02]  /*0bd0*/  IMAD.SHL.U32 R3, R20, 0x100, RZ ;  /* 0x0000010014037824 */ /* 0x000fe400078e00ff */
[----:B------:R-:W-:Y:S01]  /*0be0*/  IMAD.MOV.U32 R0, RZ, RZ, RZ ;  /* 0x000000ffff007224 */ /* 0x000fe200078e00ff */
[----:B------:R-:W-:Y:S01]  /*0bf0*/  LOP3.LUT R2, R24, 0xe0, RZ, 0xc0, !PT ;  /* 0x000000e018027812 */ /* 0x000fe200078ec0ff */
[----:B------:R-:W-:Y:S01]  /*0c00*/  IMAD.MOV.U32 R5, RZ, RZ, RZ ;  /* 0x000000ffff057224 */ /* 0x000fe200078e00ff */
[----:B------:R-:W-:Y:S01]  /*0c10*/  LOP3.LUT R3, R3, 0x80000000, RZ, 0xfc, !PT ;  /* 0x8000000003037812 */ /* 0x000fe200078efcff */
[----:B------:R-:W-:Y:S01]  /*0c20*/  IMAD.MOV.U32 R17, RZ, RZ, RZ ;  /* 0x000000ffff117224 */ /* 0x000fe200078e00ff */
[----:B------:R-:W-:Y:S01]  /*0c30*/  IADD3 R4, R2, -0x80, RZ ;  /* 0xffffff8002047810 */ /* 0x000fe20007ffe0ff */
[----:B------:R-:W-:-:S03]  /*0c40*/  IMAD.MOV.U32 R2, RZ, RZ, R1 ;  /* 0x000000ffff027224 */ /* 0x000fc600078e0001 */
[----:B------:R-:W-:Y:S02]  /*0c50*/  SHF.R.U32.HI R4, RZ, 0x5, R4 ;  /* 0x00000005ff047819 */ /* 0x000fe40000011604 */
.L_x_2:
[----:B------:R-:W-:-:S04]  /*0c60*/  IADD3 R22, P0, R5, c[0x4][0x8], RZ ;  /* 0x0100020005167a10 */ /* 0x000fc80007f1e0ff */
[----:B------:R-:W-:-:S06]  /*0c70*/  IADD3.X R23, R17, c[0x4][0xc], RZ, P0, !PT ;  /* 0x0100030011177a10 */ /* 0x000fcc00007fe4ff */
[----:B------:R-:W2:Y:S01]  /*0c80*/  LDG.E.CONSTANT R23, [R22.64] ;  /* 0x0000000416177981 */ /* 0x000ea2000c1e9900 */
[----:B------:R-:W-:Y:S01]  /*0c90*/  IADD3 R5, P3, R5, 0x4, RZ ;  /* 0x0000000405057810 */ /* 0x000fe20007f7e0ff */
[----:B------:R-:W-:Y:S02]  /*0ca0*/  IMAD.MOV.U32 R18, RZ, RZ, R0 ;  /* 0x000000ffff127224 */ /* 0x000fe400078e0000 */
[----:B------:R-:W-:Y:S01]  /*0cb0*/  IMAD.MOV.U32 R19, RZ, RZ, RZ ;  /* 0x000000ffff137224 */ /* 0x000fe200078e00ff */
[----:B------:R-:W-:Y:S01]  /*0cc0*/  ISETP.NE.U32.AND P0, PT, R5, 0x18, PT ;  /* 0x000000180500780c */ /* 0x000fe20003f05070 */
[----:B------:R-:W-:-:S05]  /*0cd0*/  IMAD.X R17, RZ, RZ, R17, P3 ;  /* 0x000000ffff117224 */ /* 0x000fca00018e0611 */
[----:B------:R-:W-:Y:S01]  /*0ce0*/  ISETP.NE.AND.EX P0, PT, R17, RZ, PT, P0 ;  /* 0x000000ff1100720c */ /* 0x000fe20003f05300 */
[----:B--2---:R-:W-:-:S04]  /*0cf0*/  IMAD.WIDE.U32 R18, R3, R23, R18 ;  /* 0x0000001703127225 */ /* 0x004fc800078e0012 */
[----:B------:R-:W-:Y:S01]  /*0d00*/  IMAD.MOV.U32 R0, RZ, RZ, R19 ;  /* 0x000000ffff007224 */ /* 0x000fe200078e0013 */
[----:B------:R0:W-:Y:S02]  /*0d10*/  STL [R2], R18 ;  /* 0x0000001202007387 */ /* 0x0001e40000100800 */
[----:B0-----:R-:W-:-:S05]  /*0d20*/  IADD3 R2, R2, 0x4, RZ ;  /* 0x0000000402027810 */ /* 0x001fca0007ffe0ff */
[----:B------:R-:W-:Y:S05]  /*0d30*/  @P0 BRA `(.L_x_2) ;  /* 0xffffff2000000947 */ /* 0x000fea000383ffff */
[----:B------:R-:W-:Y:S01]  /*0d40*/  LOP3.LUT P0, RZ, R20, 0xf800000, RZ, 0xc0, !PT ;  /* 0x0f80000014ff7812 */ /* 0x000fe2000780c0ff */
[----:B------:R-:W-:Y:S01]  /*0d50*/  IMAD R17, R4, -0x4, R1 ;  /* 0xfffffffc04117824 */ /* 0x000fe200078e0201 */
[----:B------:R0:W-:Y:S04]  /*0d60*/  STL [R1+0x18], R0 ;  /* 0x0000180001007387 */ /* 0x0001e80000100800 */
[----:B------:R-:W2:Y:S04]  /*0d70*/  LDL R2, [R17+0x14] ;  /* 0x0000140011027983 */ /* 0x000ea80000100800 */
[----:B------:R-:W2:Y:S04]  /*0d80*/  LDL R5, [R17+0x18] ;  /* 0x0000180011057983 */ /* 0x000ea80000100800 */
[----:B------:R-:W3:Y:S01]  /*0d90*/  @P0 LDL R3, [R17+0x10] ;  /* 0x0000100011030983 */ /* 0x000ee20000100800 */
[----:B--2---:R-:W-:-:S02]  /*0da0*/  SHF.L.W.U32.HI R5, R2, R24, R5 ;  /* 0x0000001802057219 */ /* 0x004fc40000010e05 */
[----:B---3--:R-:W-:Y:S02]  /*0db0*/  @P0 SHF.L.W.U32.HI R2, R3, R24, R2 ;  /* 0x0000001803020219 */ /* 0x008fe40000010e02 */
[----:B------:R-:W-:Y:S02]  /*0dc0*/  ISETP.GE.AND P0, PT, R20, RZ, PT ;  /* 0x000000ff1400720c */ /* 0x000fe40003f06270 */
[C-C-:B------:R-:W-:Y:S01]  /*0dd0*/  SHF.L.W.U32.HI R3, R2.reuse, 0x2, R5.reuse ;  /* 0x0000000202037819 */ /* 0x140fe20000010e05 */
[----:B------:R-:W-:Y:S01]  /*0de0*/  IMAD.SHL.U32 R2, R2, 0x4, RZ ;  /* 0x0000000402027824 */ /* 0x000fe200078e00ff */
[----:B0-----:R-:W-:Y:S02]  /*0df0*/  SHF.R.U32.HI R0, RZ, 0x1e, R5 ;  /* 0x0000001eff007819 */ /* 0x001fe40000011605 */
[----:B------:R-:W-:Y:S02]  /*0e00*/  SHF.R.S32.HI R4, RZ, 0x1f, R3 ;  /* 0x0000001fff047819 */ /* 0x000fe40000011403 */
[----:B------:R-:W-:-:S02]  /*0e10*/  LEA.HI R0, R3, R0, RZ, 0x1 ;  /* 0x0000000003007211 */ /* 0x000fc400078f08ff */
[C---:B------:R-:W-:Y:S02]  /*0e20*/  LOP3.LUT R18, R4.reuse, R2, RZ, 0x3c, !PT ;  /* 0x0000000204127212 */ /* 0x040fe400078e3cff */
[----:B------:R-:W-:Y:S01]  /*0e30*/  LOP3.LUT R19, R4, R3, RZ, 0x3c, !PT ;  /* 0x0000000304137212 */ /* 0x000fe200078e3cff */
[----:B------:R-:W-:Y:S01]  /*0e40*/  IMAD.MOV R2, RZ, RZ, -R0 ;  /* 0x000000ffff027224 */ /* 0x000fe200078e0a00 */
[----:B------:R-:W-:-:S03]  /*0e50*/  LOP3.LUT R20, R3, R20, RZ, 0x3c, !PT ;  /* 0x0000001403147212 */ /* 0x000fc600078e3cff */
[----:B------:R-:W-:Y:S01]  /*0e60*/  @!P0 IMAD.MOV.U32 R0, RZ, RZ, R2 ;  /* 0x000000ffff008224 */ /* 0x000fe200078e0002 */
[----:B------:R-:W0:Y:S01]  /*0e70*/  I2F.F64.S64 R18, R18 ;  /* 0x0000001200127312 */ /* 0x000e220000301c00 */
[----:B------:R-:W-:Y:S01]  /*0e80*/  ISETP.GE.AND P3, PT, R20, RZ, PT ;  /* 0x000000ff1400720c */ /* 0x000fe20003f66270 */
[----:B0-----:R-:W0:-:S10]  /*0e90*/  DMUL R22, R18, c[0x2][0x0] ;  /* 0x0080000012167a28 */ /* 0x001e140000000000 */
[----:B0-----:R-:W0:Y:S02]  /*0ea0*/  F2F.F32.F64 R22, R22 ;  /* 0x0000001600167310 */ /* 0x001e240000301000 */
[----:B0-----:R-:W-:-:S06]  /*0eb0*/  FSEL R5, -R22, R22, !P3 ;  /* 0x0000001616057208 */ /* 0x001fcc0005800100 */
.L_x_1:
[----:B0-----:R-:W-:Y:S05]  /*0ec0*/  BSYNC B0 ;  /* 0x0000000000007941 */ /* 0x001fea0003800000 */
.L_x_0:
[----:B------:R-:W-:Y:S01]  /*0ed0*/  LOP3.LUT R2, R0, 0x1, RZ, 0xc0, !PT ;  /* 0x0000000100027812 */ /* 0x000fe200078ec0ff */
[----:B-----5:R-:W-:Y:S01]  /*0ee0*/  FMUL R21, R21, R6 ;  /* 0x0000000615157220 */ /* 0x020fe20000400000 */
[----:B------:R-:W-:Y:S01]  /*0ef0*/  FMUL.FTZ R17, R5, R5 ;  /* 0x0000000505117220 */ /* 0x000fe20000410000 */
[----:B------:R-:W-:Y:S01]  /*0f00*/  IMAD.MOV.U32 R3, RZ, RZ, 0x3c0885e4 ;  /* 0x3c0885e4ff037424 */ /* 0x000fe200078e00ff */
[----:B------:R-:W-:Y:S01]  /*0f10*/  ISETP.NE.U32.AND P3, PT, R2, 0x1, PT ;  /* 0x000000010200780c */ /* 0x000fe20003f65070 */
[C---:B------:R-:W-:Y:S01]  /*0f20*/  FMUL R4, R21.reuse, 0.63661974668502807617 ;  /* 0x3f22f98315047820 */ /* 0x040fe20000400000 */
[----:B------:R-:W-:Y:S01]  /*0f30*/  FADD.FTZ R18, |R21|, -RZ ;  /* 0x800000ff15127221 */ /* 0x000fe20000010200 */
[----:B------:R-:W-:Y:S01]  /*0f40*/  IMAD.MOV.U32 R2, RZ, RZ, -0x46b2bead ;  /* 0xb94d4153ff027424 */ /* 0x000fe200078e00ff */
[----:B------:R-:W-:Y:S01]  /*0f50*/  LOP3.LUT P0, RZ, R0, 0x2, RZ, 0xc0, !PT ;  /* 0x0000000200ff7812 */ /* 0x000fe2000780c0ff */
[----:B------:R-:W-:Y:S01]  /*0f60*/  BSSY B0, `(.L_x_3) ;  /* 0x0000047000007945 */ /* 0x000fe20003800000 */
[----:B------:R-:W-:Y:S01]  /*0f70*/  FSEL R0, R5, 1, P3 ;  /* 0x3f80000005007808 */ /* 0x000fe20001800000 */
[----:B------:R-:W0:Y:S06]  /*0f80*/  F2I.FTZ.NTZ R4, R4 ;  /* 0x0000000400047305 */ /* 0x000e2c0000213100 */
[----:B------:R-:W-:-:S02]  /*0f90*/  @!P3 IMAD.MOV.U32 R6, RZ, RZ, 0x37cbac00 ;  /* 0x37cbac00ff06b424 */ /* 0x000fc400078e00ff */
[----:B------:R-:W-:Y:S02]  /*0fa0*/  @!P3 IMAD.MOV.U32 R3, RZ, RZ, 0x3d2aaabb ;  /* 0x3d2aaabbff03b424 */ /* 0x000fe400078e00ff */
[C---:B------:R-:W-:Y:S01]  /*0fb0*/  @!P3 FFMA.FTZ R2, R17.reuse, R6, -0.0013887860113754868507 ;  /* 0xbab607ed1102b423 */ /* 0x040fe20000010006 */
[----:B------:R-:W-:Y:S02]  /*0fc0*/  IMAD.MOV.U32 R6, RZ, RZ, -0x41d55558 ;  /* 0xbe2aaaa8ff067424 */ /* 0x000fe400078e00ff */
[----:B------:R-:W-:Y:S01]  /*0fd0*/  @!P3 IMAD.MOV.U32 R6, RZ, RZ, -0x41000001 ;  /* 0xbeffffffff06b424 */ /* 0x000fe200078e00ff */
[----:B------:R-:W-:Y:S01]  /*0fe0*/  FSETP.GE.AND P3, PT, R18, 105615, PT ;  /* 0x47ce47801200780b */ /* 0x000fe20003f66000 */
[----:B------:R-:W-:Y:S01]  /*0ff0*/  FFMA.FTZ R3, R17, R2, R3 ;  /* 0x0000000211037223 */ /* 0x000fe20000010003 */
[----:B0-----:R-:W-:-:S03]  /*1000*/  I2FP.F32.S32 R2, R4 ;  /* 0x0000000400027245 */ /* 0x001fc60000201400 */
[C---:B------:R-:W-:Y:S01]  /*1010*/  FFMA.FTZ R3, R17.reuse, R3, R6 ;  /* 0x0000000311037223 */ /* 0x040fe20000010006 */
[----:B------:R-:W-:Y:S01]  /*1020*/  FFMA.FTZ R17, R17, R0, RZ ;  /* 0x0000000011117223 */ /* 0x000fe200000100ff */
[----:B------:R-:W-:-:S03]  /*1030*/  FFMA.FTZ R5, R2, -1.5707962512969970703, R21 ;  /* 0xbfc90fda02057823 */ /* 0x000fc60000010015 */
[----:B------:R-:W-:Y:S01]  /*1040*/  FFMA.FTZ R0, R17, R3, R0 ;  /* 0x0000000311007223 */ /* 0x000fe20000010000 */
[----:B------:R-:W-:-:S03]  /*1050*/  FFMA.FTZ R5, R2, -7.5497894158615963534e-08, R5 ;  /* 0xb3a2216802057823 */ /* 0x000fc60000010005 */
[----:B------:R-:W-:Y:S01]  /*1060*/  @P0 FFMA.FTZ R0, R0, -1, RZ ;  /* 0xbf80000000000823 */ /* 0x000fe200000100ff */
[----:B------:R-:W-:Y:S01]  /*1070*/  FFMA.FTZ R6, R2, -5.3903029534742383927e-15, R5 ;  /* 0xa7c234c502067823 */ /* 0x000fe20000010005 */
[----:B------:R-:W-:Y:S05]  /*1080*/  @!P3 BRA `(.L_x_4) ;  /* 0x000003400000b947 */ /* 0x000fea0003800000 */
[----:B------:R-:W-:-:S13]  /*1090*/  FSETP.NEU.AND P0, PT, R18, +INF , PT ;  /* 0x7f8000001200780b */ /* 0x000fda0003f0d000 */
        /* <DEDUP_REMOVED lines=13> */
.L_x_5:
        /* <DEDUP_REMOVED lines=23> */
[C---:B------:R-:W-:Y:S01]  /*12e0*/  SHF.L.W.U32.HI R4, R3.reuse, 0x2, R6 ;  /* 0x0000000203047819 */ /* 0x040fe20000010e06 */
[----:B------:R-:W-:-:S03]  /*12f0*/  IMAD.SHL.U32 R3, R3, 0x4, RZ ;  /* 0x0000000403037824 */ /* 0x000fc600078e00ff */
[----:B------:R-:W-:Y:S02]  /*1300*/  SHF.R.S32.HI R5, RZ, 0x1f, R4 ;  /* 0x0000001fff057819 */ /* 0x000fe40000011404 */
[----:B------:R-:W-:Y:S02]  /*1310*/  LOP3.LUT R21, R4, R21, RZ, 0x3c, !PT ;  /* 0x0000001504157212 */ /* 0x000fe400078e3cff */
[C---:B------:R-:W-:Y:S02]  /*1320*/  LOP3.LUT R18, R5.reuse, R3, RZ, 0x3c, !PT ;  /* 0x0000000305127212 */ /* 0x040fe400078e3cff */
[----:B------:R-:W-:Y:S02]  /*1330*/  LOP3.LUT R19, R5, R4, RZ, 0x3c, !PT ;  /* 0x0000000405137212 */ /* 0x000fe400078e3cff */
[----:B------:R-:W-:Y:S02]  /*1340*/  SHF.R.U32.HI R5, RZ, 0x1e, R6 ;  /* 0x0000001eff057819 */ /* 0x000fe40000011606 */
[----:B------:R-:W-:-:S02]  /*1350*/  ISETP.GE.AND P3, PT, R21, RZ, PT ;  /* 0x000000ff1500720c */ /* 0x000fc40003f66270 */
[----:B------:R-:W0:Y:S01]  /*1360*/  I2F.F64.S64 R18, R18 ;  /* 0x0000001200127312 */ /* 0x000e220000301c00 */
[----:B------:R-:W-:-:S05]  /*1370*/  LEA.HI R4, R4, R5, RZ, 0x1 ;  /* 0x0000000504047211 */ /* 0x000fca00078f08ff */
[----:B------:R-:W-:-:S04]  /*1380*/  IMAD.MOV R5, RZ, RZ, -R4 ;  /* 0x000000ffff057224 */ /* 0x000fc800078e0a04 */
[----:B------:R-:W-:Y:S01]  /*1390*/  @!P0 IMAD.MOV.U32 R4, RZ, RZ, R5 ;  /* 0x000000ffff048224 */ /* 0x000fe200078e0005 */
[----:B0-----:R-:W0:-:S10]  /*13a0*/  DMUL R2, R18, c[0x2][0x0] ;  /* 0x0080000012027a28 */ /* 0x001e140000000000 */
[----:B0-----:R-:W0:Y:S02]  /*13b0*/  F2F.F32.F64 R2, R2 ;  /* 0x0000000200027310 */ /* 0x001e240000301000 */
[----:B0-----:R-:W-:-:S06]  /*13c0*/  FSEL R6, -R2, R2, !P3 ;  /* 0x0000000202067208 */ /* 0x001fcc0005800100 */
.L_x_4:
[----:B------:R-:W-:Y:S05]  /*13d0*/  BSYNC B0 ;  /* 0x0000000000007941 */ /* 0x000fea0003800000 */
.L_x_3:
[----:B------:R-:W-:Y:S01]  /*13e0*/  ISETP.GT.AND P0, PT, R16, 0x33, PT ;  /* 0x000000331000780c */ /* 0x000fe20003f04270 */
[----:B------:R-:W-:Y:S01]  /*13f0*/  CS2R R18, SRZ ;  /* 0x0000000000127805 */ /* 0x000fe2000001ff00 */
[----:B------:R-:W-:-:S11]  /*1400*/  IMAD.MOV.U32 R3, RZ, RZ, RZ ;  /* 0x000000ffff037224 */ /* 0x000fd600078e00ff */
[----:B------:R0:W2:Y:S04]  /*1410*/  @P0 LDG.E.EL.64 R18, [R12.64+-0xd0] ;  /* 0xffff30040c120981 */ /* 0x0000a8000c2e1b00 */
[----:B------:R1:W2:Y:S01]  /*1420*/  @P0 LDG.E.EL R3, [R10.64] ;  /* 0x000000040a030981 */ /* 0x0002a2000c2e1900 */
[----:B------:R-:W-:Y:S01]  /*1430*/  LOP3.LUT R2, R4, 0x1, RZ, 0xc0, !PT ;  /* 0x0000000104027812 */ /* 0x000fe200078ec0ff */
[----:B------:R-:W-:-:S03]  /*1440*/  IMAD.MOV.U32 R20, RZ, RZ, RZ ;  /* 0x000000ffff147224 */ /* 0x000fc600078e00ff */
[----:B------:R-:W-:Y:S01]  /*1450*/  ISETP.NE.U32.AND P3, PT, R2, 0x1, PT ;  /* 0x000000010200780c */ /* 0x000fe20003f65070 */
[----:B0-----:R-:W-:Y:S01]  /*1460*/  FMUL.FTZ R13, R6, R6 ;  /* 0x00000006060d7220 */ /* 0x001fe20000410000 */
[----:B------:R-:W-:Y:S01]  /*1470*/  IMAD.MOV.U32 R2, RZ, RZ, -0x46b2bead ;  /* 0xb94d4153ff027424 */ /* 0x000fe200078e00ff */
[----:B------:R1:W5:Y:S01]  /*1480*/  @P0 LDG.E.EL R20, [R10.64] ;  /* 0x000000040a140981 */ /* 0x000362000c2e1900 */
[----:B------:R-:W-:Y:S01]  /*1490*/  LOP3.LUT P0, RZ, R4, 0x2, RZ, 0xc0, !PT ;  /* 0x0000000204ff7812 */ /* 0x000fe2000780c0ff */
[----:B------:R-:W-:Y:S08]  /*14a0*/  BSSY B0, `(.L_x_6) ;  /* 0x000004a000007945 */ /* 0x000ff00003800000 */
[----:B------:R-:W-:-:S02]  /*14b0*/  @!P3 IMAD.MOV.U32 R12, RZ, RZ, 0x37cbac00 ;  /* 0x37cbac00ff0cb424 */ /* 0x000fc400078e00ff */
[----:B-1----:R-:W-:Y:S02]  /*14c0*/  IMAD.MOV.U32 R10, RZ, RZ, -0x41d55558 ;  /* 0xbe2aaaa8ff0a7424 */ /* 0x002fe400078e00ff */
[----:B------:R-:W-:Y:S01]  /*14d0*/  @!P3 FFMA.FTZ R2, R13, R12, -0.0013887860113754868507 ;  /* 0xbab607ed0d02b423 */ /* 0x000fe2000001000c */
[----:B------:R-:W-:Y:S01]  /*14e0*/  @!P3 IMAD.MOV.U32 R10, RZ, RZ, -0x41000001 ;  /* 0xbeffffffff0ab424 */ /* 0x000fe200078e00ff */
[----:B--2---:R-:W-:Y:S01]  /*14f0*/  FMUL R18, R18, R3 ;  /* 0x0000000312127220 */ /* 0x004fe20000400000 */
[----:B------:R-:W-:Y:S02]  /*1500*/  IMAD.MOV.U32 R3, RZ, RZ, 0x3c0885e4 ;  /* 0x3c0885e4ff037424 */ /* 0x000fe400078e00ff */
[----:B------:R-:W-:Y:S01]  /*1510*/  @!P3 IMAD.MOV.U32 R3, RZ, RZ, 0x3d2aaabb ;  /* 0x3d2aaabbff03b424 */ /* 0x000fe200078e00ff */
[----:B------:R-:W-:-:S03]  /*1520*/  FMUL R5, R18, 0.63661974668502807617 ;  /* 0x3f22f98312057820 */ /* 0x000fc60000400000 */
[C---:B------:R-:W-:Y:S01]  /*1530*/  FFMA.FTZ R3, R13.reuse, R2, R3 ;  /* 0x000000020d037223 */ /* 0x040fe20000010003 */
[----:B------:R-:W-:Y:S01]  /*1540*/  FSEL R2, R6, 1, P3 ;  /* 0x3f80000006027808 */ /* 0x000fe20001800000 */
[----:B------:R-:W-:Y:S01]  /*1550*/  FADD.FTZ R6, |R18|, -RZ ;  /* 0x800000ff12067221 */ /* 0x000fe20000010200 */
[----:B------:R-:W0:Y:S01]  /*1560*/  F2I.FTZ.NTZ R5, R5 ;  /* 0x0000000500057305 */ /* 0x000e220000213100 */
[C---:B------:R-:W-:Y:S02]  /*1570*/  FFMA.FTZ R3, R13.reuse, R3, R10 ;  /* 0x000000030d037223 */ /* 0x040fe4000001000a */
[----:B------:R-:W-:Y:S01]  /*1580*/  FFMA.FTZ R13, R13, R2, RZ ;  /* 0x000000020d0d7223 */ /* 0x000fe200000100ff */
[----:B------:R-:W-:-:S03]  /*1590*/  FSETP.GE.AND P3, PT, R6, 105615, PT ;  /* 0x47ce47800600780b */ /* 0x000fc60003f66000 */
[----:B------:R-:W-:-:S04]  /*15a0*/  FFMA.FTZ R2, R13, R3, R2 ;  /* 0x000000030d027223 */ /* 0x000fc80000010002 */
[----:B------:R-:W-:Y:S01]  /*15b0*/  @P0 FFMA.FTZ R2, R2, -1, RZ ;  /* 0xbf80000002020823 */ /* 0x000fe200000100ff */
[----:B0-----:R-:W-:-:S05]  /*15c0*/  I2FP.F32.S32 R11, R5 ;  /* 0x00000005000b7245 */ /* 0x001fca0000201400 */
[----:B------:R-:W-:-:S04]  /*15d0*/  FFMA.FTZ R4, R11, -1.5707962512969970703, R18 ;  /* 0xbfc90fda0b047823 */ /* 0x000fc80000010012 */
[----:B------:R-:W-:-:S04]  /*15e0*/  FFMA.FTZ R4, R11, -7.5497894158615963534e-08, R4 ;  /* 0xb3a221680b047823 */ /* 0x000fc80000010004 */
        /* <DEDUP_REMOVED lines=16> */
.L_x_8:
[----:B------:R-:W-:-:S04]  /*16f0*/  IADD3 R12, P0, R17, c[0x4][0x8], RZ ;  /* 0x01000200110c7a10 */ /* 0x000fc80007f1e0ff */
[----:B------:R-:W-:-:S05]  /*1700*/  IADD3.X R13, R21, c[0x4][0xc], RZ, P0, !PT ;  /* 0x01000300150d7a10 */ /* 0x000fca00007fe4ff */
[----:B------:R-:W2:Y:S01]  /*1710*/  LDG.E.CONSTANT R11, [R12.64] ;  /* 0x000000040c0b7981 */ /* 0x000ea2000c1e9900 */
[----:B------:R-:W-:Y:S01]  /*1720*/  IADD3 R17, P3, R17, 0x4, RZ ;  /* 0x0000000411117810 */ /* 0x000fe20007f7e0ff */
[----:B------:R-:W-:-:S03]  /*1730*/  IMAD.MOV.U32 R5, RZ, RZ, RZ ;  /* 0x000000ffff057224 */ /* 0x000fc600078e00ff */
        /* <DEDUP_REMOVED lines=19> */
[----:B------:R-:W-:Y:S02]  /*1870*/  SHF.R.U32.HI R6, RZ, 0x1e, R6 ;  /* 0x0000001eff067819 */ /* 0x000fe40000011606 */
[----:B------:R-:W-:Y:S02]  /*1880*/  SHF.R.S32.HI R10, RZ, 0x1f, R5 ;  /* 0x0000001fff0a7819 */ /* 0x000fe40000011405 */
[----:B------:R-:W-:-:S02]  /*1890*/  LOP3.LUT R18, R5, R18, RZ, 0x3c, !PT ;  /* 0x0000001205127212 */ /* 0x000fc400078e3cff */
[C---:B------:R-:W-:Y:S02]  /*18a0*/  LOP3.LUT R12, R10.reuse, R3, RZ, 0x3c, !PT ;  /* 0x000000030a0c7212 */ /* 0x040fe400078e3cff */
[----:B------:R-:W-:Y:S02]  /*18b0*/  LOP3.LUT R13, R10, R5, RZ, 0x3c, !PT ;  /* 0x000000050a0d7212 */ /* 0x000fe400078e3cff */
[----:B------:R-:W-:Y:S02]  /*18c0*/  LEA.HI R5, R5, R6, RZ, 0x1 ;  /* 0x0000000605057211 */ /* 0x000fe400078f08ff */
[----:B------:R-:W-:Y:S02]  /*18d0*/  ISETP.GE.AND P3, PT, R18, RZ, PT ;  /* 0x000000ff1200720c */ /* 0x000fe40003f66270 */
[----:B------:R-:W1:Y:S01]  /*18e0*/  I2F.F64.S64 R12, R12 ;  /* 0x0000000c000c7312 */ /* 0x000e620000301c00 */
[----:B------:R-:W-:-:S04]  /*18f0*/  IMAD.MOV R3, RZ, RZ, -R5 ;  /* 0x000000ffff037224 */ /* 0x000fc800078e0a05 */
[----:B------:R-:W-:Y:S01]  /*1900*/  @!P0 IMAD.MOV.U32 R5, RZ, RZ, R3 ;  /* 0x000000ffff058224 */ /* 0x000fe200078e0003 */
[----:B-1----:R-:W1:-:S10]  /*1910*/  DMUL R10, R12, c[0x2][0x0] ;  /* 0x008000000c0a7a28 */ /* 0x002e540000000000 */
[----:B-1----:R-:W1:Y:S02]  /*1920*/  F2F.F32.F64 R10, R10 ;  /* 0x0000000a000a7310 */ /* 0x002e640000301000 */
[----:B-1----:R-:W-:-:S06]  /*1930*/  FSEL R3, -R10, R10, !P3 ;  /* 0x0000000a0a037208 */ /* 0x002fcc0005800100 */
.L_x_7:
[----:B0-----:R-:W-:Y:S05]  /*1940*/  BSYNC B0 ;  /* 0x0000000000007941 */ /* 0x001fea0003800000 */
.L_x_6:
[----:B------:R-:W-:Y:S01]  /*1950*/  LOP3.LUT R4, R5, 0x1, RZ, 0xc0, !PT ;  /* 0x0000000105047812 */ /* 0x000fe200078ec0ff */
[----:B-----5:R-:W-:Y:S01]  /*1960*/  FMUL R19, R19, R20 ;  /* 0x0000001413137220 */ /* 0x020fe20000400000 */
[----:B------:R-:W-:Y:S01]  /*1970*/  FMUL.FTZ R18, R3, R3 ;  /* 0x0000000303127220 */ /* 0x000fe20000410000 */
[----:B------:R-:W-:Y:S01]  /*1980*/  IMAD.MOV.U32 R11, RZ, RZ, 0x3c0885e4 ;  /* 0x3c0885e4ff0b7424 */ /* 0x000fe200078e00ff */
[----:B------:R-:W-:Y:S01]  /*1990*/  ISETP.NE.U32.AND P3, PT, R4, 0x1, PT ;  /* 0x000000010400780c */ /* 0x000fe20003f65070 */
[----:B------:R-:W-:Y:S01]  /*19a0*/  FMUL R6, R19, 0.63661974668502807617 ;  /* 0x3f22f98313067820 */ /* 0x000fe20000400000 */
[----:B------:R-:W-:Y:S01]  /*19b0*/  IMAD.MOV.U32 R4, RZ, RZ, -0x46b2bead ;  /* 0xb94d4153ff047424 */ /* 0x000fe200078e00ff */
[----:B------:R-:W-:Y:S01]  /*19c0*/  IADD3 R12, R5, 0x1, RZ ;  /* 0x00000001050c7810 */ /* 0x000fe20007ffe0ff */
[----:B------:R-:W-:Y:S01]  /*19d0*/  IMAD.MOV.U32 R5, RZ, RZ, -0x41d55558 ;  /* 0xbe2aaaa8ff057424 */ /* 0x000fe200078e00ff */
[----:B------:R-:W0:Y:S01]  /*19e0*/  F2I.FTZ.NTZ R10, R6 ;  /* 0x00000006000a7305 */ /* 0x000e220000213100 */
[----:B------:R-:W-:Y:S01]  /*19f0*/  FSEL R3, R3, 1, !P3 ;  /* 0x3f80000003037808 */ /* 0x000fe20005800000 */
[----:B------:R-:W-:Y:S01]  /*1a00*/  BSSY B0, `(.L_x_9) ;  /* 0x0000046000007945 */ /* 0x000fe20003800000 */
[----:B------:R-:W-:-:S05]  /*1a10*/  LOP3.LUT P0, RZ, R12, 0x2, RZ, 0xc0, !PT ;  /* 0x000000020cff7812 */ /* 0x000fca000780c0ff */
[----:B------:R-:W-:Y:S02]  /*1a20*/  @P3 IMAD.MOV.U32 R13, RZ, RZ, 0x37cbac00 ;  /* 0x37cbac00ff0d3424 */ /* 0x000fe400078e00ff */
[----:B------:R-:W-:Y:S02]  /*1a30*/  @P3 IMAD.MOV.U32 R11, RZ, RZ, 0x3d2aaabb ;  /* 0x3d2aaabbff0b3424 */ /* 0x000fe400078e00ff */
[----:B------:R-:W-:Y:S01]  /*1a40*/  @P3 FFMA.FTZ R4, R18, R13, -0.0013887860113754868507 ;  /* 0xbab607ed12043423 */ /* 0x000fe2000001000d */
[----:B------:R-:W-:-:S03]  /*1a50*/  @P3 IMAD.MOV.U32 R5, RZ, RZ, -0x41000001 ;  /* 0xbeffffffff053424 */ /* 0x000fc600078e00ff */
[C---:B------:R-:W-:Y:S01]  /*1a60*/  FFMA.FTZ R4, R18.reuse, R4, R11 ;  /* 0x0000000412047223 */ /* 0x040fe2000001000b */
[----:B------:R-:W-:Y:S01]  /*1a70*/  FADD.FTZ R11, |R19|, -RZ ;  /* 0x800000ff130b7221 */ /* 0x000fe20000010200 */
[----:B0-----:R-:W-:Y:S02]  /*1a80*/  I2FP.F32.S32 R6, R10 ;  /* 0x0000000a00067245 */ /* 0x001fe40000201400 */
[C---:B------:R-:W-:Y:S01]  /*1a90*/  FFMA.FTZ R4, R18.reuse, R4, R5 ;  /* 0x0000000412047223 */ /* 0x040fe20000010005 */
[----:B------:R-:W-:Y:S01]  /*1aa0*/  FFMA.FTZ R18, R18, R3, RZ ;  /* 0x0000000312127223 */ /* 0x000fe200000100ff */
[----:B------:R-:W-:Y:S01]  /*1ab0*/  FSETP.GE.AND P3, PT, R11, 105615, PT ;  /* 0x47ce47800b00780b */ /* 0x000fe20003f66000 */
[----:B------:R-:W-:Y:S02]  /*1ac0*/  FFMA.FTZ R5, R6, -1.5707962512969970703, R19 ;  /* 0xbfc90fda06057823 */ /* 0x000fe40000010013 */
[----:B------:R-:W-:Y:S02]  /*1ad0*/  FFMA.FTZ R3, R18, R4, R3 ;  /* 0x0000000412037223 */ /* 0x000fe40000010003 */
[----:B------:R-:W-:-:S02]  /*1ae0*/  FFMA.FTZ R5, R6, -7.5497894158615963534e-08, R5 ;  /* 0xb3a2216806057823 */ /* 0x000fc40000010005 */
[----:B------:R-:W-:Y:S02]  /*1af0*/  @P0 FFMA.FTZ R3, R3, -1, RZ ;  /* 0xbf80000003030823 */ /* 0x000fe400000100ff */
[----:B------:R-:W-:-:S04]  /*1b00*/  FFMA.FTZ R6, R6, -5.3903029534742383927e-15, R5 ;  /* 0xa7c234c506067823 */ /* 0x000fc80000010005 */
        /* <DEDUP_REMOVED lines=15> */
.L_x_11:
        /* <DEDUP_REMOVED lines=38> */
.L_x_10:
[----:B------:R-:W-:Y:S05]  /*1e60*/  BSYNC B0 ;  /* 0x0000000000007941 */ /* 0x000fea0003800000 */
.L_x_9:
[----:B------:R-:W-:Y:S01]  /*1e70*/  LOP3.LUT R4, R10, 0x1, RZ, 0xc0, !PT ;  /* 0x000000010a047812 */ /* 0x000fe200078ec0ff */
[----:B------:R-:W-:Y:S01]  /*1e80*/  FMUL.FTZ R11, R6, R6 ;  /* 0x00000006060b7220 */ /* 0x000fe20000410000 */
[----:B------:R-:W-:Y:S01]  /*1e90*/  IMAD.MOV.U32 R5, RZ, RZ, 0x3c0885e4 ;  /* 0x3c0885e4ff057424 */ /* 0x000fe200078e00ff */
[----:B------:R-:W-:Y:S01]  /*1ea0*/  IADD3 R10, R10, 0x1, RZ ;  /* 0x000000010a0a7810 */ /* 0x000fe20007ffe0ff */
[----:B------:R-:W-:Y:S01]  /*1eb0*/  IMAD.MOV.U32 R8, RZ, RZ, -0x41d55558 ;  /* 0xbe2aaaa8ff087424 */ /* 0x000fe200078e00ff */
[----:B------:R-:W-:Y:S01]  /*1ec0*/  ISETP.NE.U32.AND P3, PT, R4, 0x1, PT ;  /* 0x000000010400780c */ /* 0x000fe20003f65070 */
[----:B------:R-:W-:Y:S01]  /*1ed0*/  IMAD.MOV.U32 R4, RZ, RZ, -0x46b2bead ;  /* 0xb94d4153ff047424 */ /* 0x000fe200078e00ff */
[----:B------:R-:W-:-:S11]  /*1ee0*/  LOP3.LUT P0, RZ, R10, 0x2, RZ, 0xc0, !PT ;  /* 0x000000020aff7812 */ /* 0x000fd6000780c0ff */
[----:B------:R-:W-:Y:S02]  /*1ef0*/  @P3 IMAD.MOV.U32 R12, RZ, RZ, 0x37cbac00 ;  /* 0x37cbac00ff0c3424 */ /* 0x000fe400078e00ff */
[----:B------:R-:W-:Y:S02]  /*1f00*/  @P3 IMAD.MOV.U32 R5, RZ, RZ, 0x3d2aaabb ;  /* 0x3d2aaabbff053424 */ /* 0x000fe400078e00ff */
[----:B------:R-:W-:Y:S01]  /*1f10*/  @P3 FFMA.FTZ R4, R11, R12, -0.0013887860113754868507 ;  /* 0xbab607ed0b043423 */ /* 0x000fe2000001000c */
[----:B------:R-:W-:-:S03]  /*1f20*/  @P3 IMAD.MOV.U32 R8, RZ, RZ, -0x41000001 ;  /* 0xbeffffffff083424 */ /* 0x000fc600078e00ff */
[C---:B------:R-:W-:Y:S01]  /*1f30*/  FFMA.FTZ R5, R11.reuse, R4, R5 ;  /* 0x000000040b057223 */ /* 0x040fe20000010005 */
[----:B------:R-:W-:Y:S02]  /*1f40*/  FSEL R4, R6, 1, !P3 ;  /* 0x3f80000006047808 */ /* 0x000fe40005800000 */
[----:B------:R-:W-:Y:S01]  /*1f50*/  ISETP.GE.AND P3, PT, R16, 0x34, PT ;  /* 0x000000341000780c */ /* 0x000fe20003f66270 */
[----:B------:R-:W-:Y:S01]  /*1f60*/  FFMA.FTZ R5, R11, R5, R8 ;  /* 0x000000050b057223 */ /* 0x000fe20000010008 */
[----:B------:R-:W-:Y:S01]  /*1f70*/  IMAD.WIDE R8, R9, R15, c[0x0][0x178] ;  /* 0x00005e0009087625 */ /* 0x000fe200078e020f */
[----:B------:R-:W-:-:S04]  /*1f80*/  FFMA.FTZ R11, R11, R4, RZ ;  /* 0x000000040b0b7223 */ /* 0x000fc800000100ff */
[----:B------:R-:W-:-:S04]  /*1f90*/  FFMA.FTZ R4, R11, R5, R4 ;  /* 0x000000050b047223 */ /* 0x000fc80000010004 */
[----:B------:R-:W-:Y:S02]  /*1fa0*/  @P0 FFMA.FTZ R4, R4, -1, RZ ;  /* 0xbf80000004040823 */ /* 0x000fe400000100ff */
[----:B------:R-:W-:Y:S02]  /*1fb0*/  @!P3 FSEL R3, R0, RZ, !P1 ;  /* 0x000000ff0003b208 */ /* 0x000fe40004800000 */
[----:B------:R-:W-:Y:S02]  /*1fc0*/  @!P3 FSEL R4, R2, RZ, !P1 ;  /* 0x000000ff0204b208 */ /* 0x000fe40004800000 */
[----:B------:R-:W-:Y:S02]  /*1fd0*/  SEL R6, R14, R3, !P2 ;  /* 0x000000030e067207 */ /* 0x000fe40005000000 */
[----:B------:R-:W-:-:S05]  /*1fe0*/  SEL R7, R7, R4, !P2 ;  /* 0x0000000407077207 */ /* 0x000fca0005000000 */
[----:B------:R-:W-:Y:S01]  /*1ff0*/  STG.E.64 [R8.64], R6 ;  /* 0x0000000608007986 */ /* 0x000fe2000c101b04 */
[----:B------:R-:W-:Y:S05]  /*2000*/  EXIT ;  /* 0x000000000000794d */ /* 0x000fea0003800000 */
.L_x_12:
[----:B------:R-:W-:-:S00]  /*2010*/  BRA `(.L_x_12) ;  /* 0xfffffff000007947 */ /* 0x000fc0000383ffff */
[----:B------:R-:W-:-:S00]  /*2020*/  NOP ;  /* 0x0000000000007918 */ /* 0x000fc00000000000 */
        /* <DEDUP_REMOVED lines=13> */
.L_x_13:


//--------------------- .nv.global.init           --------------------------
	.section	.nv.global.init,"aw",@progbits
	.align	4
.nv.global.init:
	.type		__cudart_i2opi_f,@object
	.size		__cudart_i2opi_f,(_$_str - __cudart_i2opi_f)
__cudart_i2opi_f:
        /*0000*/ 	.byte	0x41, 0x90, 0x43, 0x3c, 0x99, 0x95, 0x62, 0xdb, 0xc0, 0xdd, 0x34, 0xf5, 0xd1, 0x57, 0x27, 0xfc
        /*0010*/ 	.byte	0x29, 0x15, 0x44, 0x4e, 0x6e, 0x83, 0xf9, 0xa2
	.type		_$_str,@object
	.size		_$_str,(.L_0 - _$_str)
_$_str:
        /*0018*/ 	.byte	0x5f, 0x5f, 0x43, 0x55, 0x44, 0x41, 0x5f, 0x46, 0x54, 0x5a, 0x00
.L_0:
